	.headerflags	@"EF_CUDA_TEXMODE_UNIFIED EF_CUDA_64BIT_ADDRESS EF_CUDA_ACCELERATORS EF_CUDA_SM90 EF_CUDA_VIRTUAL_SM(EF_CUDA_SM90)"
	.elftype	@"ET_EXEC"


//--------------------- .nv.info                  --------------------------
	.section	.nv.info,"",@"SHT_CUDA_INFO"
	.align	4


	//----- nvinfo : EIATTR_REGCOUNT
	.align		4
        /*0000*/ 	.byte	0x04, 0x2f
        /*0002*/ 	.short	(.L_1 - .L_0)
	.align		4
.L_0:
        /*0004*/ 	.word	index@(triton_poi_fused_convolution_6)
        /*0008*/ 	.word	0x0000000c


	//----- nvinfo : EIATTR_MIN_STACK_SIZE
	.align		4
.L_1:
        /*000c*/ 	.byte	0x04, 0x12
        /*000e*/ 	.short	(.L_3 - .L_2)
	.align		4
.L_2:
        /*0010*/ 	.word	index@(triton_poi_fused_convolution_6)
        /*0014*/ 	.word	0x00000000


	//----- nvinfo : EIATTR_FRAME_SIZE
	.align		4
.L_3:
        /*0018*/ 	.byte	0x04, 0x11
        /*001a*/ 	.short	(.L_5 - .L_4)
	.align		4
.L_4:
        /*001c*/ 	.word	index@(triton_poi_fused_convolution_6)
        /*0020*/ 	.word	0x00000000


	//----- nvinfo : EIATTR_MIN_STACK_SIZE
	.align		4
.L_5:
        /*0024*/ 	.byte	0x04, 0x12
        /*0026*/ 	.short	(.L_7 - .L_6)
	.align		4
.L_6:
        /*0028*/ 	.word	index@(triton_poi_fused_convolution_6)
        /*002c*/ 	.word	0x00000000
.L_7:


//--------------------- .nv.info.triton_poi_fused_convolution_6 --------------------------
	.section	.nv.info.triton_poi_fused_convolution_6,"",@"SHT_CUDA_INFO"
	.sectionflags	@""
	.align	4


	//----- nvinfo : EIATTR_CUDA_API_VERSION
	.align		4
        /*0000*/ 	.byte	0x04, 0x37
        /*0002*/ 	.short	(.L_9 - .L_8)
.L_8:
        /*0004*/ 	.word	0x0000007c


	//----- nvinfo : EIATTR_KPARAM_INFO
	.align		4
.L_9:
        /*0008*/ 	.byte	0x04, 0x17
        /*000a*/ 	.short	(.L_11 - .L_10)
.L_10:
        /*000c*/ 	.word	0x00000000
        /*0010*/ 	.short	0x0002
        /*0012*/ 	.short	0x0010
        /*0014*/ 	.byte	0x00, 0xf0, 0x11, 0x00


	//----- nvinfo : EIATTR_KPARAM_INFO
	.align		4
.L_11:
        /*0018*/ 	.byte	0x04, 0x17
        /*001a*/ 	.short	(.L_13 - .L_12)
.L_12:
        /*001c*/ 	.word	0x00000000
        /*0020*/ 	.short	0x0001
        /*0022*/ 	.short	0x0008
        /*0024*/ 	.byte	0x00, 0xf4, 0x21, 0x00


	//----- nvinfo : EIATTR_KPARAM_INFO
	.align		4
.L_13:
        /*0028*/ 	.byte	0x04, 0x17
        /*002a*/ 	.short	(.L_15 - .L_14)
.L_14:
        /*002c*/ 	.word	0x00000000
        /*0030*/ 	.short	0x0000
        /*0032*/ 	.short	0x0000
        /*0034*/ 	.byte	0x00, 0xf4, 0x21, 0x00


	//----- nvinfo : EIATTR_SPARSE_MMA_MASK
	.align		4
.L_15:
        /*0038*/ 	.byte	0x03, 0x50
        /*003a*/ 	.short	0x0000


	//----- nvinfo : EIATTR_MAXREG_COUNT
	.align		4
        /*003c*/ 	.byte	0x03, 0x1b
        /*003e*/ 	.short	0x00ff


	//----- nvinfo : EIATTR_EXIT_INSTR_OFFSETS
	.align		4
        /*0040*/ 	.byte	0x04, 0x1c
        /*0042*/ 	.short	(.L_17 - .L_16)


	//   ....[0]....
.L_16:
        /*0044*/ 	.word	0x00000170


	//   ....[1]....
        /*0048*/ 	.word	0x00000190


	//----- nvinfo : EIATTR_REQNTID
	.align		4
.L_17:
        /*004c*/ 	.byte	0x04, 0x10
        /*004e*/ 	.short	(.L_19 - .L_18)
.L_18:
        /*0050*/ 	.word	0x00000080
        /*0054*/ 	.word	0x00000001
        /*0058*/ 	.word	0x00000001


	//----- nvinfo : EIATTR_CBANK_PARAM_SIZE
	.align		4
.L_19:
        /*005c*/ 	.byte	0x03, 0x19
        /*005e*/ 	.short	0x0014


	//----- nvinfo : EIATTR_PARAM_CBANK
	.align		4
        /*0060*/ 	.byte	0x04, 0x0a
        /*0062*/ 	.short	(.L_21 - .L_20)
	.align		4
.L_20:
        /*0064*/ 	.word	index@(.nv.constant0.triton_poi_fused_convolution_6)
        /*0068*/ 	.short	0x0210
        /*006a*/ 	.short	0x0014


	//----- nvinfo : EIATTR_SW_WAR
	.align		4
.L_21:
        /*006c*/ 	.byte	0x04, 0x36
        /*006e*/ 	.short	(.L_23 - .L_22)
.L_22:
        /*0070*/ 	.word	0x00000008
.L_23:


//--------------------- .nv.callgraph             --------------------------
	.section	.nv.callgraph,"",@"SHT_CUDA_CALLGRAPH"
	.align	4
	.sectionentsize	8
	.align		4
        /*0000*/ 	.word	0x00000000
	.align		4
        /*0004*/ 	.word	0xffffffff
	.align		4
        /*0008*/ 	.word	0x00000000
	.align		4
        /*000c*/ 	.word	0xfffffffe
	.align		4
        /*0010*/ 	.word	0x00000000
	.align		4
        /*0014*/ 	.word	0xfffffffd
	.align		4
        /*0018*/ 	.word	0x00000000
	.align		4
        /*001c*/ 	.word	0xfffffffc


//--------------------- .text.triton_poi_fused_convolution_6 --------------------------
	.section	.text.triton_poi_fused_convolution_6,"ax",@progbits
	.align	128
        .global         triton_poi_fused_convolution_6
        .type           triton_poi_fused_convolution_6,@function
        .size           triton_poi_fused_convolution_6,(.L_x_1 - triton_poi_fused_convolution_6)
        .other          triton_poi_fused_convolution_6,@"STO_CUDA_ENTRY STV_DEFAULT"
triton_poi_fused_convolution_6:
.text.triton_poi_fused_convolution_6:
[----:B------:R-:W0:Y:S02]  /*0000*/  LDC R1, c[0x0][0x28] ;  /* 0x00000a00ff017b82 */ /* 0x000e240000000800 */
[----:B------:R-:W1:Y:S01]  /*0010*/  S2R R0, SR_TID.X ;  /* 0x0000000000007919 */ /* 0x000e620000002100 */
[----:B------:R-:W2:Y:S01]  /*0020*/  LDC.64 R2, c[0x0][0x210] ;  /* 0x00008400ff027b82 */ /* 0x000ea20000000a00 */
[----:B------:R-:W-:Y:S01]  /*0030*/  ULDC.64 UR4, c[0x0][0x208] ;  /* 0x0000820000047ab9 */ /* 0x000fe20000000a00 */
[----:B------:R-:W3:Y:S01]  /*0040*/  S2R R7, SR_CTAID.X ;  /* 0x0000000000077919 */ /* 0x000ee20000002500 */
[----:B-1----:R-:W-:Y:S02]  /*0050*/  LOP3.LUT R0, R0, 0x7f, RZ, 0xc0, !PT ;  /* 0x0000007f00007812 */ /* 0x002fe400078ec0ff */
[----:B---3--:R-:W-:-:S03]  /*0060*/  SHF.R.S32.HI R4, RZ, 0x18, R7 ;  /* 0x00000018ff047819 */ /* 0x008fc60000011407 */
[----:B------:R-:W-:Y:S01]  /*0070*/  IMAD R7, R7, 0x80, R0 ;  /* 0x0000008007077824 */ /* 0x000fe200078e0200 */
[----:B------:R-:W-:-:S03]  /*0080*/  SGXT R0, R4, 0x1 ;  /* 0x000000010400781a */ /* 0x000fc60000000200 */
[C---:B--2---:R-:W-:Y:S01]  /*0090*/  IMAD.WIDE R2, R7.reuse, 0x4, R2 ;  /* 0x0000000407027825 */ /* 0x044fe200078e0202 */
[----:B------:R-:W1:Y:S01]  /*00a0*/  LDC.64 R4, c[0x0][0x218] ;  /* 0x00008600ff047b82 */ /* 0x000e620000000a00 */
[----:B------:R-:W-:Y:S02]  /*00b0*/  ISETP.GE.AND P0, PT, R7, 0x800, PT ;  /* 0x000008000700780c */ /* 0x000fe40003f06270 */
[----:B------:R-:W-:Y:S01]  /*00c0*/  LEA.HI R0, R0, R7, RZ, 0x4 ;  /* 0x0000000700007211 */ /* 0x000fe200078f20ff */
[----:B------:R-:W-:-:S03]  /*00d0*/  IMAD.MOV.U32 R7, RZ, RZ, RZ ;  /* 0x000000ffff077224 */ /* 0x000fc600078e00ff */
[----:B------:R-:W-:-:S04]  /*00e0*/  SHF.R.S32.HI R0, RZ, 0x4, R0 ;  /* 0x00000004ff007819 */ /* 0x000fc80000011400 */
[----:B------:R-:W-:-:S04]  /*00f0*/  LEA.HI R6, R0, R0, RZ, 0x5 ;  /* 0x0000000000067211 */ /* 0x000fc800078f28ff */
[----:B------:R-:W-:-:S05]  /*0100*/  LOP3.LUT R9, R6, 0xffffffe0, RZ, 0xc0, !PT ;  /* 0xffffffe006097812 */ /* 0x000fca00078ec0ff */
[----:B------:R-:W-:Y:S02]  /*0110*/  IMAD.IADD R9, R0, 0x1, -R9 ;  /* 0x0000000100097824 */ /* 0x000fe400078e0a09 */
[----:B------:R-:W-:Y:S02]  /*0120*/  IMAD.MOV.U32 R0, RZ, RZ, RZ ;  /* 0x000000ffff007224 */ /* 0x000fe400078e00ff */
[----:B-1----:R-:W-:-:S04]  /*0130*/  IMAD.WIDE R4, R9, 0x4, R4 ;  /* 0x0000000409047825 */ /* 0x002fc800078e0204 */
[----:B------:R-:W2:Y:S04]  /*0140*/  @!P0 LDG.E R0, desc[UR4][R2.64] ;  /* 0x0000000402008981 */ /* 0x000ea8000c1e1900 */
[----:B------:R-:W2:Y:S02]  /*0150*/  @!P0 LDG.E.EL R7, desc[UR4][R4.64] ;  /* 0x0000000404078981 */ /* 0x000ea4000c2e1900 */
[----:B--2---:R-:W-:Y:S01]  /*0160*/  FADD R7, R7, R0 ;  /* 0x0000000007077221 */ /* 0x004fe20000000000 */
[----:B------:R-:W-:Y:S06]  /*0170*/  @P0 EXIT ;  /* 0x000000000000094d */ /* 0x000fec0003800000 */
[----:B------:R-:W-:Y:S01]  /*0180*/  STG.E desc[UR4][R2.64], R7 ;  /* 0x0000000702007986 */ /* 0x000fe2000c101904 */
[----:B------:R-:W-:Y:S05]  /*0190*/  EXIT ;  /* 0x000000000000794d */ /* 0x000fea0003800000 */
.L_x_0:
[----:B------:R-:W-:-:S00]  /*01a0*/  BRA `(.L_x_0) ;  /* 0xfffffffc00fc7947 */ /* 0x000fc0000383ffff */
[----:B------:R-:W-:-:S00]  /*01b0*/  NOP ;  /* 0x0000000000007918 */ /* 0x000fc00000000000 */
        /* <DEDUP_REMOVED lines=12> */
.L_x_1:


//--------------------- .nv.constant0.triton_poi_fused_convolution_6 --------------------------
	.section	.nv.constant0.triton_poi_fused_convolution_6,"a",@progbits
	.sectionflags	@""
	.align	4
.nv.constant0.triton_poi_fused_convolution_6:
	.zero		548
